//
// Generated by NVIDIA NVVM Compiler
//
// Compiler Build ID: CL-36424714
// Cuda compilation tools, release 13.0, V13.0.88
// Based on NVVM 20.0.0
//

.version 9.0
.target sm_100
.address_size 64

	// .globl	_Z22parallel_sum_reductionPi
// _ZZ22parallel_sum_reductionPiE10partialSum has been demoted

.visible .entry _Z22parallel_sum_reductionPi(
	.param .u64 .ptr .align 1 _Z22parallel_sum_reductionPi_param_0
)
{
	.reg .pred 	%p<3>;
	.reg .b32 	%r<24>;
	.reg .b64 	%rd<9>;
	// demoted variable
	.shared .align 4 .b8 _ZZ22parallel_sum_reductionPiE10partialSum[4096];
	ld.param.u64 	%rd2, [_Z22parallel_sum_reductionPi_param_0];
	cvta.to.global.u64 	%rd1, %rd2;
	mov.u32 	%r1, %tid.x;
	mov.u32 	%r2, %ctaid.x;
	mov.u32 	%r23, %ntid.x;
	mul.lo.s32 	%r7, %r2, %r23;
	shl.b32 	%r8, %r7, 1;
	add.s32 	%r9, %r8, %r1;
	mul.wide.u32 	%rd3, %r9, 4;
	add.s64 	%rd4, %rd1, %rd3;
	ld.global.u32 	%r10, [%rd4];
	shl.b32 	%r11, %r1, 2;
	mov.u32 	%r12, _ZZ22parallel_sum_reductionPiE10partialSum;
	add.s32 	%r4, %r12, %r11;
	st.shared.u32 	[%r4], %r10;
	add.s32 	%r13, %r9, %r23;
	mul.wide.u32 	%rd5, %r13, 4;
	add.s64 	%rd6, %rd1, %rd5;
	ld.global.u32 	%r14, [%rd6];
	shl.b32 	%r15, %r23, 2;
	add.s32 	%r16, %r4, %r15;
	st.shared.u32 	[%r16], %r14;
$L__BB0_1:
	bar.sync 	0;
	setp.ge.u32 	%p1, %r1, %r23;
	@%p1 bra 	$L__BB0_3;
	shl.b32 	%r17, %r23, 2;
	add.s32 	%r18, %r4, %r17;
	ld.shared.u32 	%r19, [%r18];
	ld.shared.u32 	%r20, [%r4];
	add.s32 	%r21, %r20, %r19;
	st.shared.u32 	[%r4], %r21;
$L__BB0_3:
	shr.u32 	%r6, %r23, 1;
	setp.gt.u32 	%p2, %r23, 1;
	mov.u32 	%r23, %r6;
	@%p2 bra 	$L__BB0_1;
	bar.sync 	0;
	ld.shared.u32 	%r22, [_ZZ22parallel_sum_reductionPiE10partialSum];
	mul.wide.u32 	%rd7, %r2, 4;
	add.s64 	%rd8, %rd1, %rd7;
	st.global.u32 	[%rd8], %r22;
	ret;

}


// ===== COMPILED SASS (sm_100) =====

	.target	sm_100

	.elftype	@"ET_EXEC"


//--------------------- .note.nv.tkinfo           --------------------------
	.section	.note.nv.tkinfo,"",@"SHT_NOTE"
	.sectionflags	@"SHF_NOTE_NV_TKINFO"
	.tkinfo
        /*0018*/ 	.word	0x00000002
        /*0030*/ 	.string	""
        /*0030*/ 	.string	"ptxas"
        /*0030*/ 	.string	"Cuda compilation tools, release 13.0, V13.0.88"
        /*0030*/ 	.string	"Build cuda_13.0.r13.0/compiler.36424714_0"
        /*0030*/ 	.string	"-arch sm_100 -m 64 "



//--------------------- .note.nv.cuinfo           --------------------------
	.section	.note.nv.cuinfo,"",@"SHT_NOTE"
	.sectionflags	@"SHF_NOTE_NV_CUINFO"
        /*0018*/ 	.short	0x0002
        /*001a*/ 	.short	0x0064
        /*001c*/ 	.short	0x0082
	.zero		2


//--------------------- .nv.info                  --------------------------
	.section	.nv.info,"",@"SHT_CUDA_INFO"
	.align	4


	//----- nvinfo : EIATTR_REGCOUNT
	.align		4
        /*0000*/ 	.byte	0x04, 0x2f
        /*0002*/ 	.short	(.L_1 - .L_0)
	.align		4
.L_0:
        /*0004*/ 	.word	index@(_Z22parallel_sum_reductionPi)
        /*0008*/ 	.word	0x00000010


	//----- nvinfo : EIATTR_FRAME_SIZE
	.align		4
.L_1:
        /*000c*/ 	.byte	0x04, 0x11
        /*000e*/ 	.short	(.L_3 - .L_2)
	.align		4
.L_2:
        /*0010*/ 	.word	index@(_Z22parallel_sum_reductionPi)
        /*0014*/ 	.word	0x00000000


	//----- nvinfo : EIATTR_MIN_STACK_SIZE
	.align		4
.L_3:
        /*0018*/ 	.byte	0x04, 0x12
        /*001a*/ 	.short	(.L_5 - .L_4)
	.align		4
.L_4:
        /*001c*/ 	.word	index@(_Z22parallel_sum_reductionPi)
        /*0020*/ 	.word	0x00000000
.L_5:


//--------------------- .nv.compat                --------------------------
	.section	.nv.compat,"",@"SHT_CUDA_COMPAT_INFO"
	.align	4
        /*0000*/ 	.byte	0x02, 0x09, 0x00, 0x00, 0x02, 0x02, 0x01, 0x00, 0x02, 0x05, 0x05, 0x00, 0x03, 0x07, 0x01, 0x01
        /*0010*/ 	.byte	0x02, 0x03, 0x00, 0x00, 0x02, 0x06, 0x01, 0x00, 0x04, 0x0b, 0x08, 0x00, 0x09, 0x00, 0x00, 0x00
        /*0020*/ 	.byte	0x00, 0x00, 0x00, 0x00


//--------------------- .nv.info._Z22parallel_sum_reductionPi --------------------------
	.section	.nv.info._Z22parallel_sum_reductionPi,"",@"SHT_CUDA_INFO"
	.sectionflags	@""
	.align	4


	//----- nvinfo : EIATTR_CUDA_API_VERSION
	.align		4
        /*0000*/ 	.byte	0x04, 0x37
        /*0002*/ 	.short	(.L_7 - .L_6)
.L_6:
        /*0004*/ 	.word	0x00000082


	//----- nvinfo : EIATTR_KPARAM_INFO
	.align		4
.L_7:
        /*0008*/ 	.byte	0x04, 0x17
        /*000a*/ 	.short	(.L_9 - .L_8)
.L_8:
        /*000c*/ 	.word	0x00000000
        /*0010*/ 	.short	0x0000
        /*0012*/ 	.short	0x0000
        /*0014*/ 	.byte	0x00, 0xf5, 0x21, 0x00


	//----- nvinfo : EIATTR_SPARSE_MMA_MASK
	.align		4
.L_9:
        /*0018*/ 	.byte	0x03, 0x50
        /*001a*/ 	.short	0x0000


	//----- nvinfo : EIATTR_MAXREG_COUNT
	.align		4
        /*001c*/ 	.byte	0x03, 0x1b
        /*001e*/ 	.short	0x00ff


	//----- nvinfo : EIATTR_NUM_BARRIERS
	.align		4
        /*0020*/ 	.byte	0x02, 0x4c
        /*0022*/ 	.byte	0x01
	.zero		1


	//----- nvinfo : EIATTR_MERCURY_ISA_VERSION
	.align		4
        /*0024*/ 	.byte	0x03, 0x5f
        /*0026*/ 	.short	0x0101


	//----- nvinfo : EIATTR_VRC_CTA_INIT_COUNT
	.align		4
        /*0028*/ 	.byte	0x02, 0x4a
	.zero		1
	.zero		1


	//----- nvinfo : EIATTR_EXIT_INSTR_OFFSETS
	.align		4
        /*002c*/ 	.byte	0x04, 0x1c
        /*002e*/ 	.short	(.L_11 - .L_10)


	//   ....[0]....
.L_10:
        /*0030*/ 	.word	0x00000260


	//----- nvinfo : EIATTR_CBANK_PARAM_SIZE
	.align		4
.L_11:
        /*0034*/ 	.byte	0x03, 0x19
        /*0036*/ 	.short	0x0008


	//----- nvinfo : EIATTR_PARAM_CBANK
	.align		4
        /*0038*/ 	.byte	0x04, 0x0a
        /*003a*/ 	.short	(.L_13 - .L_12)
	.align		4
.L_12:
        /*003c*/ 	.word	index@(.nv.constant0._Z22parallel_sum_reductionPi)
        /*0040*/ 	.short	0x0380
        /*0042*/ 	.short	0x0008


	//----- nvinfo : EIATTR_SW_WAR
	.align		4
.L_13:
        /*0044*/ 	.byte	0x04, 0x36
        /*0046*/ 	.short	(.L_15 - .L_14)
.L_14:
        /*0048*/ 	.word	0x00000008
.L_15:


//--------------------- .nv.callgraph             --------------------------
	.section	.nv.callgraph,"",@"SHT_CUDA_CALLGRAPH"
	.align	4
	.sectionentsize	8
	.align		4
        /*0000*/ 	.word	0x00000000
	.align		4
        /*0004*/ 	.word	0xffffffff
	.align		4
        /*0008*/ 	.word	0x00000000
	.align		4
        /*000c*/ 	.word	0xfffffffe
	.align		4
        /*0010*/ 	.word	0x00000000
	.align		4
        /*0014*/ 	.word	0xfffffffd
	.align		4
        /*0018*/ 	.word	0x00000000
	.align		4
        /*001c*/ 	.word	0xfffffffc


//--------------------- .text._Z22parallel_sum_reductionPi --------------------------
	.section	.text._Z22parallel_sum_reductionPi,"ax",@progbits
	.align	128
        .global         _Z22parallel_sum_reductionPi
        .type           _Z22parallel_sum_reductionPi,@function
        .size           _Z22parallel_sum_reductionPi,(.L_x_2 - _Z22parallel_sum_reductionPi)
        .other          _Z22parallel_sum_reductionPi,@"STO_CUDA_ENTRY STV_DEFAULT"
_Z22parallel_sum_reductionPi:
.text._Z22parallel_sum_reductionPi:
[----:B------:R-:W-:Y:S01]  /*0000*/  LDC R1, c[0x0][0x37c] ;  /* 0x0000df00ff017b82 */ /* 0x000fe20000000800 */
[----:B------:R-:W0:Y:S07]  /*0010*/  S2R R13, SR_CTAID.X ;  /* 0x00000000000d7919 */ /* 0x000e2e0000002500 */
[----:B------:R-:W0:Y:S01]  /*0020*/  LDC R6, c[0x0][0x360] ;  /* 0x0000d800ff067b82 */ /* 0x000e220000000800 */
[----:B------:R-:W1:Y:S01]  /*0030*/  LDCU.64 UR6, c[0x0][0x358] ;  /* 0x00006b00ff0677ac */ /* 0x000e620008000a00 */
[----:B------:R-:W2:Y:S06]  /*0040*/  S2R R11, SR_TID.X ;  /* 0x00000000000b7919 */ /* 0x000eac0000002100 */
[----:B------:R-:W3:Y:S01]  /*0050*/  LDC.64 R4, c[0x0][0x380] ;  /* 0x0000e000ff047b82 */ /* 0x000ee20000000a00 */
[----:B0-----:R-:W-:-:S05]  /*0060*/  IMAD R0, R13, R6, RZ ;  /* 0x000000060d007224 */ /* 0x001fca00078e02ff */
[----:B--2---:R-:W-:-:S04]  /*0070*/  LEA R3, R0, R11, 0x1 ;  /* 0x0000000b00037211 */ /* 0x004fc800078e08ff */
[C---:B------:R-:W-:Y:S01]  /*0080*/  IADD3 R7, PT, PT, R3.reuse, R6, RZ ;  /* 0x0000000603077210 */ /* 0x040fe20007ffe0ff */
[----:B---3--:R-:W-:-:S04]  /*0090*/  IMAD.WIDE.U32 R2, R3, 0x4, R4 ;  /* 0x0000000403027825 */ /* 0x008fc800078e0004 */
[----:B------:R-:W-:Y:S02]  /*00a0*/  IMAD.WIDE.U32 R4, R7, 0x4, R4 ;  /* 0x0000000407047825 */ /* 0x000fe400078e0004 */
[----:B-1----:R-:W2:Y:S04]  /*00b0*/  LDG.E R2, desc[UR6][R2.64] ;  /* 0x0000000602027981 */ /* 0x002ea8000c1e1900 */
[----:B------:R-:W3:Y:S01]  /*00c0*/  LDG.E R4, desc[UR6][R4.64] ;  /* 0x0000000604047981 */ /* 0x000ee2000c1e1900 */
[----:B------:R-:W0:Y:S01]  /*00d0*/  S2UR UR5, SR_CgaCtaId ;  /* 0x00000000000579c3 */ /* 0x000e220000008800 */
[----:B------:R-:W-:Y:S02]  /*00e0*/  UMOV UR4, 0x400 ;  /* 0x0000040000047882 */ /* 0x000fe40000000000 */
[----:B0-----:R-:W-:-:S06]  /*00f0*/  ULEA UR4, UR5, UR4, 0x18 ;  /* 0x0000000405047291 */ /* 0x001fcc000f8ec0ff */
[----:B------:R-:W-:-:S05]  /*0100*/  LEA R7, R11, UR4, 0x2 ;  /* 0x000000040b077c11 */ /* 0x000fca000f8e10ff */
[----:B------:R-:W-:Y:S01]  /*0110*/  IMAD R9, R6, 0x4, R7 ;  /* 0x0000000406097824 */ /* 0x000fe200078e0207 */
[----:B--2---:R0:W-:Y:S04]  /*0120*/  STS [R7], R2 ;  /* 0x0000000207007388 */ /* 0x0041e80000000800 */
[----:B---3--:R0:W-:Y:S02]  /*0130*/  STS [R9], R4 ;  /* 0x0000000409007388 */ /* 0x0081e40000000800 */
.L_x_0:
[----:B------:R-:W-:Y:S01]  /*0140*/  BAR.SYNC.DEFER_BLOCKING 0x0 ;  /* 0x0000000000007b1d */ /* 0x000fe20000010000 */
[----:B------:R-:W-:-:S13]  /*0150*/  ISETP.GE.U32.AND P0, PT, R11, R6, PT ;  /* 0x000000060b00720c */ /* 0x000fda0003f06070 */
[----:B------:R-:W-:Y:S01]  /*0160*/  @!P0 LEA R0, R6, R7, 0x2 ;  /* 0x0000000706008211 */ /* 0x000fe200078e10ff */
[----:B------:R-:W-:Y:S05]  /*0170*/  @!P0 LDS R3, [R7] ;  /* 0x0000000007038984 */ /* 0x000fea0000000800 */
[----:B------:R-:W0:Y:S02]  /*0180*/  @!P0 LDS R0, [R0] ;  /* 0x0000000000008984 */ /* 0x000e240000000800 */
[----:B0-----:R-:W-:-:S05]  /*0190*/  @!P0 IMAD.IADD R2, R0, 0x1, R3 ;  /* 0x0000000100028824 */ /* 0x001fca00078e0203 */
[----:B------:R1:W-:Y:S01]  /*01a0*/  @!P0 STS [R7], R2 ;  /* 0x0000000207008388 */ /* 0x0003e20000000800 */
[----:B------:R-:W-:Y:S02]  /*01b0*/  ISETP.GT.U32.AND P0, PT, R6, 0x1, PT ;  /* 0x000000010600780c */ /* 0x000fe40003f04070 */
[----:B------:R-:W-:-:S11]  /*01c0*/  SHF.R.U32.HI R6, RZ, 0x1, R6 ;  /* 0x00000001ff067819 */ /* 0x000fd60000011606 */
[----:B-1----:R-:W-:Y:S05]  /*01d0*/  @P0 BRA `(.L_x_0) ;  /* 0xfffffffc00d80947 */ /* 0x002fea000383ffff */
[----:B------:R-:W0:Y:S08]  /*01e0*/  S2UR UR5, SR_CgaCtaId ;  /* 0x00000000000579c3 */ /* 0x000e300000008800 */
[----:B------:R-:W-:Y:S06]  /*01f0*/  BAR.SYNC.DEFER_BLOCKING 0x0 ;  /* 0x0000000000007b1d */ /* 0x000fec0000010000 */
[----:B------:R-:W-:-:S02]  /*0200*/  UMOV UR4, 0x400 ;  /* 0x0000040000047882 */ /* 0x000fc40000000000 */
[----:B------:R-:W1:Y:S01]  /*0210*/  LDC.64 R2, c[0x0][0x380] ;  /* 0x0000e000ff027b82 */ /* 0x000e620000000a00 */
[----:B0-----:R-:W-:Y:S01]  /*0220*/  ULEA UR4, UR5, UR4, 0x18 ;  /* 0x0000000405047291 */ /* 0x001fe2000f8ec0ff */
[----:B-1----:R-:W-:-:S08]  /*0230*/  IMAD.WIDE.U32 R2, R13, 0x4, R2 ;  /* 0x000000040d027825 */ /* 0x002fd000078e0002 */
[----:B------:R-:W0:Y:S04]  /*0240*/  LDS R5, [UR4] ;  /* 0x00000004ff057984 */ /* 0x000e280008000800 */
[----:B0-----:R-:W-:Y:S01]  /*0250*/  STG.E desc[UR6][R2.64], R5 ;  /* 0x0000000502007986 */ /* 0x001fe2000c101906 */
[----:B------:R-:W-:Y:S05]  /*0260*/  EXIT ;  /* 0x000000000000794d */ /* 0x000fea0003800000 */
.L_x_1:
[----:B------:R-:W-:-:S00]  /*0270*/  BRA `(.L_x_1) ;  /* 0xfffffffc00fc7947 */ /* 0x000fc0000383ffff */
[----:B------:R-:W-:-:S00]  /*0280*/  NOP ;  /* 0x0000000000007918 */ /* 0x000fc00000000000 */
[----:B------:R-:W-:-:S00]  /*0290*/  NOP ;  /* 0x0000000000007918 */ /* 0x000fc00000000000 */
[----:B------:R-:W-:-:S00]  /*02a0*/  NOP ;  /* 0x0000000000007918 */ /* 0x000fc00000000000 */
[----:B------:R-:W-:-:S00]  /*02b0*/  NOP ;  /* 0x0000000000007918 */ /* 0x000fc00000000000 */
[----:B------:R-:W-:-:S00]  /*02c0*/  NOP ;  /* 0x0000000000007918 */ /* 0x000fc00000000000 */
[----:B------:R-:W-:-:S00]  /*02d0*/  NOP ;  /* 0x0000000000007918 */ /* 0x000fc00000000000 */
[----:B------:R-:W-:-:S00]  /*02e0*/  NOP ;  /* 0x0000000000007918 */ /* 0x000fc00000000000 */
[----:B------:R-:W-:-:S00]  /*02f0*/  NOP ;  /* 0x0000000000007918 */ /* 0x000fc00000000000 */
.L_x_2:


//--------------------- .nv.shared._Z22parallel_sum_reductionPi --------------------------
	.section	.nv.shared._Z22parallel_sum_reductionPi,"aw",@nobits
	.sectionflags	@""
	.align	4
.nv.shared._Z22parallel_sum_reductionPi:
	.zero		5120


//--------------------- .nv.shared.reserved.0     --------------------------
	.section	.nv.shared.reserved.0,"aw",@nobits
	.weak		__nv_reservedSMEM_offset_0_alias
	.size		__nv_reservedSMEM_offset_0_alias, 0, 64
	.other		__nv_reservedSMEM_offset_0_alias,@"STO_CUDA_RESERVED_SHARED STV_DEFAULT"
__nv_reservedSMEM_offset_0_alias:
	.zero		0
	.zero		64


//--------------------- .nv.constant0._Z22parallel_sum_reductionPi --------------------------
	.section	.nv.constant0._Z22parallel_sum_reductionPi,"a",@progbits
	.sectionflags	@""
	.align	4
.nv.constant0._Z22parallel_sum_reductionPi:
	.zero		904


//--------------------- SYMBOLS --------------------------

	.type		.nv.reservedSmem.offset0,@object
	.size		.nv.reservedSmem.offset0,0x4
	.type		.nv.reservedSmem.cap,@object
	.size		.nv.reservedSmem.cap,0x4
